	.headerflags	@"EF_CUDA_TEXMODE_UNIFIED EF_CUDA_64BIT_ADDRESS EF_CUDA_SM86 EF_CUDA_VIRTUAL_SM(EF_CUDA_SM86)"
	.elftype	@"ET_EXEC"


//--------------------- .nv.info                  --------------------------
	.section	.nv.info,"",@"SHT_CUDA_INFO"
	.align	4


	//----- nvinfo : EIATTR_REGCOUNT
	.align		4
        /*0000*/ 	.byte	0x04, 0x2f
        /*0002*/ 	.short	(.L_1 - .L_0)
	.align		4
.L_0:
        /*0004*/ 	.word	index@(triton_)
        /*0008*/ 	.word	0x00000028


	//----- nvinfo : EIATTR_MIN_STACK_SIZE
	.align		4
.L_1:
        /*000c*/ 	.byte	0x04, 0x12
        /*000e*/ 	.short	(.L_3 - .L_2)
	.align		4
.L_2:
        /*0010*/ 	.word	index@(triton_)
        /*0014*/ 	.word	0x00000000


	//----- nvinfo : EIATTR_FRAME_SIZE
	.align		4
.L_3:
        /*0018*/ 	.byte	0x04, 0x11
        /*001a*/ 	.short	(.L_5 - .L_4)
	.align		4
.L_4:
        /*001c*/ 	.word	index@(triton_)
        /*0020*/ 	.word	0x00000000


	//----- nvinfo : EIATTR_MIN_STACK_SIZE
	.align		4
.L_5:
        /*0024*/ 	.byte	0x04, 0x12
        /*0026*/ 	.short	(.L_7 - .L_6)
	.align		4
.L_6:
        /*0028*/ 	.word	index@(triton_)
        /*002c*/ 	.word	0x00000000
.L_7:


//--------------------- .nv.info.triton_          --------------------------
	.section	.nv.info.triton_,"",@"SHT_CUDA_INFO"
	.sectionflags	@""
	.align	4


	//----- nvinfo : EIATTR_CUDA_API_VERSION
	.align		4
        /*0000*/ 	.byte	0x04, 0x37
        /*0002*/ 	.short	(.L_9 - .L_8)
.L_8:
        /*0004*/ 	.word	0x0000007c


	//----- nvinfo : EIATTR_SW2861232_WAR
	.align		4
.L_9:
        /*0008*/ 	.byte	0x01, 0x35
	.zero		2


	//----- nvinfo : EIATTR_PARAM_CBANK
	.align		4
        /*000c*/ 	.byte	0x04, 0x0a
        /*000e*/ 	.short	(.L_11 - .L_10)
	.align		4
.L_10:
        /*0010*/ 	.word	index@(.nv.constant0.triton_)
        /*0014*/ 	.short	0x0160
        /*0016*/ 	.short	0x0050


	//----- nvinfo : EIATTR_CBANK_PARAM_SIZE
	.align		4
.L_11:
        /*0018*/ 	.byte	0x03, 0x19
        /*001a*/ 	.short	0x0050


	//----- nvinfo : EIATTR_KPARAM_INFO
	.align		4
        /*001c*/ 	.byte	0x04, 0x17
        /*001e*/ 	.short	(.L_13 - .L_12)
.L_12:
        /*0020*/ 	.word	0x00000000
        /*0024*/ 	.short	0x0009
        /*0026*/ 	.short	0x0048
        /*0028*/ 	.byte	0x00, 0xf4, 0x21, 0x00


	//----- nvinfo : EIATTR_KPARAM_INFO
	.align		4
.L_13:
        /*002c*/ 	.byte	0x04, 0x17
        /*002e*/ 	.short	(.L_15 - .L_14)
.L_14:
        /*0030*/ 	.word	0x00000000
        /*0034*/ 	.short	0x0008
        /*0036*/ 	.short	0x0040
        /*0038*/ 	.byte	0x00, 0xf0, 0x11, 0x00


	//----- nvinfo : EIATTR_KPARAM_INFO
	.align		4
.L_15:
        /*003c*/ 	.byte	0x04, 0x17
        /*003e*/ 	.short	(.L_17 - .L_16)
.L_16:
        /*0040*/ 	.word	0x00000000
        /*0044*/ 	.short	0x0007
        /*0046*/ 	.short	0x0038
        /*0048*/ 	.byte	0x00, 0xf4, 0x21, 0x00


	//----- nvinfo : EIATTR_KPARAM_INFO
	.align		4
.L_17:
        /*004c*/ 	.byte	0x04, 0x17
        /*004e*/ 	.short	(.L_19 - .L_18)
.L_18:
        /*0050*/ 	.word	0x00000000
        /*0054*/ 	.short	0x0006
        /*0056*/ 	.short	0x0030
        /*0058*/ 	.byte	0x00, 0xf4, 0x21, 0x00


	//----- nvinfo : EIATTR_KPARAM_INFO
	.align		4
.L_19:
        /*005c*/ 	.byte	0x04, 0x17
        /*005e*/ 	.short	(.L_21 - .L_20)
.L_20:
        /*0060*/ 	.word	0x00000000
        /*0064*/ 	.short	0x0005
        /*0066*/ 	.short	0x0028
        /*0068*/ 	.byte	0x00, 0xf4, 0x21, 0x00


	//----- nvinfo : EIATTR_KPARAM_INFO
	.align		4
.L_21:
        /*006c*/ 	.byte	0x04, 0x17
        /*006e*/ 	.short	(.L_23 - .L_22)
.L_22:
        /*0070*/ 	.word	0x00000000
        /*0074*/ 	.short	0x0004
        /*0076*/ 	.short	0x0020
        /*0078*/ 	.byte	0x00, 0xf4, 0x21, 0x00


	//----- nvinfo : EIATTR_KPARAM_INFO
	.align		4
.L_23:
        /*007c*/ 	.byte	0x04, 0x17
        /*007e*/ 	.short	(.L_25 - .L_24)
.L_24:
        /*0080*/ 	.word	0x00000000
        /*0084*/ 	.short	0x0003
        /*0086*/ 	.short	0x0018
        /*0088*/ 	.byte	0x00, 0xf4, 0x21, 0x00


	//----- nvinfo : EIATTR_KPARAM_INFO
	.align		4
.L_25:
        /*008c*/ 	.byte	0x04, 0x17
        /*008e*/ 	.short	(.L_27 - .L_26)
.L_26:
        /*0090*/ 	.word	0x00000000
        /*0094*/ 	.short	0x0002
        /*0096*/ 	.short	0x0010
        /*0098*/ 	.byte	0x00, 0xf4, 0x21, 0x00


	//----- nvinfo : EIATTR_KPARAM_INFO
	.align		4
.L_27:
        /*009c*/ 	.byte	0x04, 0x17
        /*009e*/ 	.short	(.L_29 - .L_28)
.L_28:
        /*00a0*/ 	.word	0x00000000
        /*00a4*/ 	.short	0x0001
        /*00a6*/ 	.short	0x0008
        /*00a8*/ 	.byte	0x00, 0xf4, 0x21, 0x00


	//----- nvinfo : EIATTR_KPARAM_INFO
	.align		4
.L_29:
        /*00ac*/ 	.byte	0x04, 0x17
        /*00ae*/ 	.short	(.L_31 - .L_30)
.L_30:
        /*00b0*/ 	.word	0x00000000
        /*00b4*/ 	.short	0x0000
        /*00b6*/ 	.short	0x0000
        /*00b8*/ 	.byte	0x00, 0xf4, 0x21, 0x00


	//----- nvinfo : EIATTR_MAXREG_COUNT
	.align		4
.L_31:
        /*00bc*/ 	.byte	0x03, 0x1b
        /*00be*/ 	.short	0x00ff


	//----- nvinfo : EIATTR_EXIT_INSTR_OFFSETS
	.align		4
        /*00c0*/ 	.byte	0x04, 0x1c
        /*00c2*/ 	.short	(.L_33 - .L_32)


	//   ....[0]....
.L_32:
        /*00c4*/ 	.word	0x00000a10


	//----- nvinfo : EIATTR_REQNTID
	.align		4
.L_33:
        /*00c8*/ 	.byte	0x04, 0x10
        /*00ca*/ 	.short	(.L_35 - .L_34)
.L_34:
        /*00cc*/ 	.word	0x00000080
        /*00d0*/ 	.word	0x00000001
        /*00d4*/ 	.word	0x00000001
.L_35:


//--------------------- .nv.callgraph             --------------------------
	.section	.nv.callgraph,"",@"SHT_CUDA_CALLGRAPH"
	.align	4
	.sectionentsize	8
	.align		4
        /*0000*/ 	.word	0x00000000
	.align		4
        /*0004*/ 	.word	0xffffffff
	.align		4
        /*0008*/ 	.word	0x00000000
	.align		4
        /*000c*/ 	.word	0xfffffffe
	.align		4
        /*0010*/ 	.word	0x00000000
	.align		4
        /*0014*/ 	.word	0xfffffffd
	.align		4
        /*0018*/ 	.word	0x00000000
	.align		4
        /*001c*/ 	.word	0xfffffffc


//--------------------- .nv.rel.action            --------------------------
	.section	.nv.rel.action,"",@"SHT_CUDA_RELOCINFO"
	.align	8
	.sectionentsize	8
        /*0000*/ 	.byte	0x73, 0x00, 0x00, 0x00, 0x00, 0x00, 0x00, 0x00, 0x00, 0x00, 0x00, 0x11, 0x25, 0x00, 0x05, 0x36


//--------------------- .nv.constant0.triton_     --------------------------
	.section	.nv.constant0.triton_,"a",@progbits
	.sectionflags	@""
	.align	4
.nv.constant0.triton_:
	.zero		432


//--------------------- .text.triton_             --------------------------
	.section	.text.triton_,"ax",@progbits
	.sectioninfo	@"SHI_REGISTERS=40"
	.align	128
        .global         triton_
        .type           triton_,@function
        .size           triton_,(.L_x_1 - triton_)
        .other          triton_,@"STO_CUDA_ENTRY STV_DEFAULT"
triton_:
.text.triton_:
[----:B------:R-:W-:Y:S02]  /*0000*/  IMAD.MOV.U32 R1, RZ, RZ, c[0x0][0x28] ;  /* 0x00000a00ff017624 */ /* 0x000fe400078e00ff */
[----:B------:R-:W0:Y:S01]  /*0010*/  S2R R0, SR_TID.X ;  /* 0x0000000000007919 */ /* 0x000e220000002100 */
[----:B------:R-:W-:Y:S01]  /*0020*/  IMAD.MOV.U32 R2, RZ, RZ, 0x2 ;  /* 0x00000002ff027424 */ /* 0x000fe200078e00ff */
[----:B------:R-:W-:Y:S02]  /*0030*/  ULDC.64 UR4, c[0x0][0x118] ;  /* 0x0000460000047ab9 */ /* 0x000fe40000000a00 */
[----:B------:R-:W1:Y:S01]  /*0040*/  S2R R31, SR_CTAID.X ;  /* 0x00000000001f7919 */ /* 0x000e620000002500 */
[----:B0-----:R-:W-:-:S05]  /*0050*/  IMAD.SHL.U32 R0, R0, 0x8, RZ ;  /* 0x0000000800007824 */ /* 0x001fca00078e00ff */
[----:B------:R-:W-:-:S04]  /*0060*/  LOP3.LUT R0, R0, 0x3f8, RZ, 0xc0, !PT ;  /* 0x000003f800007812 */ /* 0x000fc800078ec0ff */
[----:B-1----:R-:W-:-:S05]  /*0070*/  LEA R31, R31, R0, 0xa ;  /* 0x000000001f1f7211 */ /* 0x002fca00078e50ff */
[----:B------:R-:W-:-:S05]  /*0080*/  IMAD.HI R0, R31, 0x2aaaaaab, RZ ;  /* 0x2aaaaaab1f007827 */ /* 0x000fca00078e02ff */
[----:B------:R-:W-:-:S04]  /*0090*/  SHF.R.U32.HI R3, RZ, 0x1f, R0 ;  /* 0x0000001fff037819 */ /* 0x000fc80000011600 */
[----:B------:R-:W-:-:S05]  /*00a0*/  LEA.HI.SX32 R3, R0, R3, 0x17 ;  /* 0x0000000300037211 */ /* 0x000fca00078fbaff */
[----:B------:R-:W-:-:S06]  /*00b0*/  IMAD.WIDE R4, R3, R2, c[0x0][0x180] ;  /* 0x0000600003047625 */ /* 0x000fcc00078e0202 */
[----:B------:R-:W2:Y:S01]  /*00c0*/  LDG.E.EL.U16 R4, [R4.64] ;  /* 0x0000000404047981 */ /* 0x000ea2000c2e1500 */
[----:B------:R-:W-:-:S05]  /*00d0*/  IMAD.WIDE R6, R3, R2, c[0x0][0x188] ;  /* 0x0000620003067625 */ /* 0x000fca00078e0202 */
[----:B------:R0:W3:Y:S01]  /*00e0*/  LDG.E.EL.U16 R0, [R6.64] ;  /* 0x0000000406007981 */ /* 0x0000e2000c2e1500 */
[----:B------:R-:W-:Y:S02]  /*00f0*/  IMAD.MOV.U32 R32, RZ, RZ, 0x4 ;  /* 0x00000004ff207424 */ /* 0x000fe400078e00ff */
[----:B------:R-:W-:Y:S02]  /*0100*/  IMAD R3, R3, -0xc00, R31 ;  /* 0xfffff40003037824 */ /* 0x000fe400078e021f */
[----:B------:R-:W-:-:S04]  /*0110*/  IMAD.WIDE R28, R31, R32, c[0x0][0x178] ;  /* 0x00005e001f1c7625 */ /* 0x000fc800078e0220 */
[CC--:B------:R-:W-:Y:S01]  /*0120*/  IMAD.WIDE R12, R3.reuse, R2.reuse, c[0x0][0x190] ;  /* 0x00006400030c7625 */ /* 0x0c0fe200078e0202 */
[----:B------:R-:W4:Y:S03]  /*0130*/  LDG.E.128 R8, [R28.64] ;  /* 0x000000041c087981 */ /* 0x000f26000c1e1d00 */
[C---:B------:R-:W-:Y:S02]  /*0140*/  IMAD.WIDE R16, R3.reuse, R2, c[0x0][0x198] ;  /* 0x0000660003107625 */ /* 0x040fe400078e0202 */
[----:B------:R-:W5:Y:S04]  /*0150*/  LDG.E.EL.128 R12, [R12.64] ;  /* 0x000000040c0c7981 */ /* 0x000f68000c2e1d00 */
[----:B------:R-:W4:Y:S01]  /*0160*/  LDG.E.EL.128 R16, [R16.64] ;  /* 0x0000000410107981 */ /* 0x000f22000c2e1d00 */
[----:B------:R-:W-:-:S05]  /*0170*/  IADD3 R3, R3, 0x3c00, RZ ;  /* 0x00003c0003037810 */ /* 0x000fca0007ffe0ff */
[----:B------:R-:W-:Y:S01]  /*0180*/  IMAD.WIDE.U32 R20, R3, R32, c[0x0][0x168] ;  /* 0x00005a0003147625 */ /* 0x000fe200078e0020 */
[----:B--2---:R-:W-:-:S04]  /*0190*/  SHF.L.U32 R5, R4, 0x10, RZ ;  /* 0x0000001004057819 */ /* 0x004fc800000006ff */
[----:B------:R-:W-:-:S04]  /*01a0*/  FSETP.GE.AND P0, PT, R5, RZ, PT ;  /* 0x000000ff0500720b */ /* 0x000fc80003f06000 */
[----:B0-----:R-:W-:Y:S01]  /*01b0*/  SEL R6, R4, RZ, !P0 ;  /* 0x000000ff04067207 */ /* 0x001fe20004000000 */
[----:B---3--:R-:W-:-:S04]  /*01c0*/  IMAD.U32 R7, R0, 0x10000, RZ ;  /* 0x0001000000077824 */ /* 0x008fc800078e00ff */
[----:B------:R-:W-:Y:S01]  /*01d0*/  IMAD.U32 R6, R6, 0x10000, RZ ;  /* 0x0001000006067824 */ /* 0x000fe200078e00ff */
[----:B------:R-:W-:Y:S02]  /*01e0*/  FSETP.GTU.AND P2, PT, R7, RZ, PT ;  /* 0x000000ff0700720b */ /* 0x000fe40003f4c000 */
[----:B------:R-:W-:Y:S01]  /*01f0*/  FSETP.GE.AND P0, PT, R5, RZ, PT ;  /* 0x000000ff0500720b */ /* 0x000fe20003f06000 */
[----:B------:R-:W-:Y:S01]  /*0200*/  FADD R6, RZ, -R6 ;  /* 0x80000006ff067221 */ /* 0x000fe20000000000 */
[----:B------:R-:W-:Y:S02]  /*0210*/  SEL R5, R0, RZ, P2 ;  /* 0x000000ff00057207 */ /* 0x000fe40001000000 */
[----:B------:R-:W-:Y:S02]  /*0220*/  SEL R4, R4, RZ, !P0 ;  /* 0x000000ff04047207 */ /* 0x000fe40004000000 */
[----:B------:R-:W-:Y:S01]  /*0230*/  FSETP.NAN.AND P1, PT, R6, R6, PT ;  /* 0x000000060600720b */ /* 0x000fe20003f28000 */
[----:B------:R-:W-:Y:S01]  /*0240*/  IMAD.U32 R5, R5, 0x10000, RZ ;  /* 0x0001000005057824 */ /* 0x000fe200078e00ff */
[----:B------:R-:W-:-:S02]  /*0250*/  SHF.L.U32 R4, R4, 0x10, RZ ;  /* 0x0000001004047819 */ /* 0x000fc400000006ff */
[----:B------:R-:W-:Y:S02]  /*0260*/  FSETP.GTU.AND P0, PT, R7, RZ, PT ;  /* 0x000000ff0700720b */ /* 0x000fe40003f0c000 */
[----:B------:R-:W-:Y:S01]  /*0270*/  FSETP.GT.AND P2, PT, R6, R5, PT ;  /* 0x000000050600720b */ /* 0x000fe20003f44000 */
[----:B------:R-:W-:Y:S01]  /*0280*/  FADD R36, RZ, -R4 ;  /* 0x80000004ff247221 */ /* 0x000fe20000000000 */
[----:B------:R-:W-:-:S05]  /*0290*/  SEL R0, R0, RZ, P0 ;  /* 0x000000ff00007207 */ /* 0x000fca0000000000 */
[----:B------:R-:W-:Y:S02]  /*02a0*/  @!P1 FSEL R6, R6, R5, P2 ;  /* 0x0000000506069208 */ /* 0x000fe40001000000 */
[----:B------:R-:W-:Y:S02]  /*02b0*/  FSETP.NAN.AND P1, PT, R36, R36, PT ;  /* 0x000000242400720b */ /* 0x000fe40003f28000 */
[----:B------:R-:W-:Y:S01]  /*02c0*/  SHF.L.U32 R23, R0, 0x10, RZ ;  /* 0x0000001000177819 */ /* 0x000fe200000006ff */
[----:B------:R-:W-:-:S03]  /*02d0*/  FMUL R0, R6, 0.0078740157186985015869 ;  /* 0x3c01020406007820 */ /* 0x000fc60000400000 */
[----:B------:R-:W-:Y:S02]  /*02e0*/  FSETP.GT.AND P2, PT, R36, R23, PT ;  /* 0x000000172400720b */ /* 0x000fe40003f44000 */
[----:B------:R-:W-:-:S05]  /*02f0*/  FSETP.GT.AND P0, PT, R0, 9.9999997473787516356e-06, PT ;  /* 0x3727c5ac0000780b */ /* 0x000fca0003f04000 */
[----:B------:R-:W-:Y:S01]  /*0300*/  @!P1 FSEL R36, R36, R23, P2 ;  /* 0x0000001724249208 */ /* 0x000fe20001000000 */
[----:B------:R-:W-:Y:S01]  /*0310*/  IMAD.WIDE.U32 R4, R3, R2, c[0x0][0x170] ;  /* 0x00005c0003047625 */ /* 0x000fe200078e0002 */
[----:B------:R-:W-:Y:S01]  /*0320*/  FSETP.NAN.AND P2, PT, R0, R0, PT ;  /* 0x000000000000720b */ /* 0x000fe20003f48000 */
[----:B------:R-:W2:Y:S02]  /*0330*/  LDG.E.EL.128 R20, [R20.64] ;  /* 0x0000000414147981 */ /* 0x000ea4000c2e1d00 */
[----:B------:R-:W-:Y:S01]  /*0340*/  FMUL R36, R36, 0.0078740157186985015869 ;  /* 0x3c01020424247820 */ /* 0x000fe20000400000 */
[----:B----4-:R-:W-:Y:S01]  /*0350*/  I2FP.F32.S32 R33, R9 ;  /* 0x0000000900217245 */ /* 0x010fe20000201400 */
[----:B------:R-:W3:Y:S03]  /*0360*/  LDG.E.EL.128 R4, [R4.64] ;  /* 0x0000000404047981 */ /* 0x000ee6000c2e1d00 */
[----:B------:R-:W-:-:S02]  /*0370*/  FSETP.GT.AND P1, PT, R36, 9.9999997473787516356e-06, PT ;  /* 0x3727c5ac2400780b */ /* 0x000fc40003f24000 */
[----:B------:R-:W-:Y:S02]  /*0380*/  @!P0 FSEL R0, R0, 9.9999997473787516356e-06, P2 ;  /* 0x3727c5ac00008808 */ /* 0x000fe40001000000 */
[----:B-----5:R-:W-:Y:S02]  /*0390*/  PRMT R9, R12, 0x7632, R9 ;  /* 0x000076320c097816 */ /* 0x020fe40000000009 */
[----:B------:R-:W-:Y:S01]  /*03a0*/  PRMT R30, R16, 0x7632, R30 ;  /* 0x00007632101e7816 */ /* 0x000fe2000000001e */
[----:B------:R-:W-:Y:S01]  /*03b0*/  IMAD.WIDE R2, R31, R2, c[0x0][0x160] ;  /* 0x000058001f027625 */ /* 0x000fe200078e0202 */
[----:B------:R-:W-:Y:S02]  /*03c0*/  FMUL R33, R33, R0 ;  /* 0x0000000021217220 */ /* 0x000fe40000400000 */
[----:B------:R-:W-:Y:S01]  /*03d0*/  SHF.L.U32 R30, R30, 0x10, RZ ;  /* 0x000000101e1e7819 */ /* 0x000fe200000006ff */
[----:B------:R-:W-:Y:S01]  /*03e0*/  IMAD.U32 R9, R9, 0x10000, RZ ;  /* 0x0001000009097824 */ /* 0x000fe200078e00ff */
[C---:B------:R-:W-:Y:S01]  /*03f0*/  FSETP.NAN.AND P0, PT, R36.reuse, R36, PT ;  /* 0x000000242400720b */ /* 0x040fe20003f08000 */
[----:B------:R-:W4:Y:S01]  /*0400*/  LDG.E.128 R24, [R2.64] ;  /* 0x0000000402187981 */ /* 0x000f22000c1e1d00 */
[----:B------:R-:W-:Y:S01]  /*0410*/  I2FP.F32.S32 R35, R8 ;  /* 0x0000000800237245 */ /* 0x000fe20000201400 */
[----:B------:R-:W-:Y:S01]  /*0420*/  FFMA R9, R9, R33, R30 ;  /* 0x0000002109097223 */ /* 0x000fe2000000001e */
[----:B------:R-:W-:-:S02]  /*0430*/  @!P1 FSEL R36, R36, 9.9999997473787516356e-06, P0 ;  /* 0x3727c5ac24249808 */ /* 0x000fc40000000000 */
[----:B------:R-:W-:Y:S01]  /*0440*/  IADD3 R33, R31, 0x4, RZ ;  /* 0x000000041f217810 */ /* 0x000fe20007ffe0ff */
[----:B------:R-:W-:Y:S01]  /*0450*/  IMAD.U32 R8, R12, 0x10000, RZ ;  /* 0x000100000c087824 */ /* 0x000fe200078e00ff */
[----:B------:R-:W-:Y:S01]  /*0460*/  SHF.L.U32 R31, R16, 0x10, RZ ;  /* 0x00000010101f7819 */ /* 0x000fe200000006ff */
[----:B------:R-:W-:Y:S02]  /*0470*/  FMUL R35, R35, R36 ;  /* 0x0000002423237220 */ /* 0x000fe40000400000 */
[----:B------:R-:W-:Y:S02]  /*0480*/  IMAD.HI R12, R33, 0x2aaaaaab, RZ ;  /* 0x2aaaaaab210c7827 */ /* 0x000fe400078e02ff */
[----:B------:R-:W-:-:S03]  /*0490*/  FFMA R8, R8, R35, R31 ;  /* 0x0000002308087223 */ /* 0x000fc6000000001f */
[----:B------:R-:W-:-:S04]  /*04a0*/  SHF.R.U32.HI R31, RZ, 0x1f, R12 ;  /* 0x0000001fff1f7819 */ /* 0x000fc8000001160c */
[----:B------:R-:W-:Y:S02]  /*04b0*/  LEA.HI R12, R12, R31, RZ, 0x17 ;  /* 0x0000001f0c0c7211 */ /* 0x000fe400078fb8ff */
[----:B------:R-:W5:Y:S01]  /*04c0*/  LDG.E.128 R28, [R28.64+0x10] ;  /* 0x000010041c1c7981 */ /* 0x000f62000c1e1d00 */
[----:B------:R-:W-:Y:S02]  /*04d0*/  I2FP.F32.S32 R35, R11 ;  /* 0x0000000b00237245 */ /* 0x000fe40000201400 */
[----:B------:R-:W-:Y:S01]  /*04e0*/  IMAD R33, R12, -0xc00, R33 ;  /* 0xfffff4000c217824 */ /* 0x000fe200078e0221 */
[----:B------:R-:W-:Y:S02]  /*04f0*/  PRMT R11, R13, 0x7632, R11 ;  /* 0x000076320d0b7816 */ /* 0x000fe4000000000b */
[----:B------:R-:W-:Y:S01]  /*0500*/  PRMT R12, R17, 0x7632, R12 ;  /* 0x00007632110c7816 */ /* 0x000fe2000000000c */
[----:B------:R-:W-:Y:S01]  /*0510*/  FMUL R35, R0, R35 ;  /* 0x0000002300237220 */ /* 0x000fe20000400000 */
[----:B------:R-:W-:-:S02]  /*0520*/  IMAD.WIDE R32, R33, R32, c[0x0][0x168] ;  /* 0x00005a0021207625 */ /* 0x000fc400078e0220 */
[----:B------:R-:W-:Y:S02]  /*0530*/  SHF.L.U32 R12, R12, 0x10, RZ ;  /* 0x000000100c0c7819 */ /* 0x000fe400000006ff */
[----:B------:R-:W-:-:S04]  /*0540*/  IMAD.U32 R11, R11, 0x10000, RZ ;  /* 0x000100000b0b7824 */ /* 0x000fc800078e00ff */
[----:B------:R-:W-:Y:S02]  /*0550*/  FFMA R11, R11, R35, R12 ;  /* 0x000000230b0b7223 */ /* 0x000fe4000000000c */
[----:B------:R-:W5:Y:S01]  /*0560*/  LDG.E.EL.128 R32, [R32.64+0xf000] ;  /* 0x00f0000420207981 */ /* 0x000f62000c2e1d00 */
[----:B------:R-:W-:Y:S01]  /*0570*/  I2FP.F32.S32 R37, R10 ;  /* 0x0000000a00257245 */ /* 0x000fe20000201400 */
[----:B------:R-:W-:Y:S01]  /*0580*/  IMAD.U32 R10, R13, 0x10000, RZ ;  /* 0x000100000d0a7824 */ /* 0x000fe200078e00ff */
[----:B------:R-:W-:-:S03]  /*0590*/  SHF.L.U32 R17, R17, 0x10, RZ ;  /* 0x0000001011117819 */ /* 0x000fc600000006ff */
[----:B------:R-:W-:-:S04]  /*05a0*/  FMUL R37, R36, R37 ;  /* 0x0000002524257220 */ /* 0x000fc80000400000 */
[----:B------:R-:W-:Y:S01]  /*05b0*/  FFMA R10, R10, R37, R17 ;  /* 0x000000250a0a7223 */ /* 0x000fe20000000011 */
[----:B---3--:R-:W-:-:S04]  /*05c0*/  IMAD.U32 R13, R4, 0x10000, RZ ;  /* 0x00010000040d7824 */ /* 0x008fc800078e00ff */
[----:B--2---:R-:W-:Y:S01]  /*05d0*/  FADD R20, R20, R13 ;  /* 0x0000000d14147221 */ /* 0x004fe20000000000 */
[----:B------:R-:W-:Y:S02]  /*05e0*/  PRMT R4, R4, 0x7632, R4 ;  /* 0x0000763204047816 */ /* 0x000fe40000000004 */
[----:B----4-:R-:W-:-:S05]  /*05f0*/  SHF.L.U32 R13, R24, 0x10, RZ ;  /* 0x00000010180d7819 */ /* 0x010fca00000006ff */
[----:B------:R-:W-:Y:S01]  /*0600*/  FFMA R8, R20, R8, R13 ;  /* 0x0000000814087223 */ /* 0x000fe2000000000d */
[C---:B------:R-:W-:Y:S02]  /*0610*/  SHF.L.U32 R13, R5.reuse, 0x10, RZ ;  /* 0x00000010050d7819 */ /* 0x040fe400000006ff */
[----:B------:R-:W-:Y:S01]  /*0620*/  PRMT R5, R5, 0x7632, R5 ;  /* 0x0000763205057816 */ /* 0x000fe20000000005 */
[----:B------:R-:W-:Y:S01]  /*0630*/  IMAD.U32 R4, R4, 0x10000, RZ ;  /* 0x0001000004047824 */ /* 0x000fe200078e00ff */
[----:B------:R-:W-:Y:S02]  /*0640*/  PRMT R24, R24, 0x7632, R24 ;  /* 0x0000763218187816 */ /* 0x000fe40000000018 */
[----:B------:R-:W-:Y:S01]  /*0650*/  PRMT R12, R25, 0x7632, R12 ;  /* 0x00007632190c7816 */ /* 0x000fe2000000000c */
[----:B------:R-:W-:Y:S01]  /*0660*/  IMAD.U32 R20, R5, 0x10000, RZ ;  /* 0x0001000005147824 */ /* 0x000fe200078e00ff */
[----:B------:R-:W-:Y:S01]  /*0670*/  SHF.L.U32 R16, R25, 0x10, RZ ;  /* 0x0000001019107819 */ /* 0x000fe200000006ff */
[----:B------:R-:W-:-:S02]  /*0680*/  FADD R13, R22, R13 ;  /* 0x0000000d160d7221 */ /* 0x000fc40000000000 */
[----:B------:R-:W-:Y:S01]  /*0690*/  FADD R23, R23, R20 ;  /* 0x0000001417177221 */ /* 0x000fe20000000000 */
[----:B------:R-:W-:Y:S01]  /*06a0*/  SHF.L.U32 R20, R12, 0x10, RZ ;  /* 0x000000100c147819 */ /* 0x000fe200000006ff */
[----:B------:R-:W-:Y:S01]  /*06b0*/  FADD R21, R21, R4 ;  /* 0x0000000415157221 */ /* 0x000fe20000000000 */
[----:B------:R-:W-:Y:S01]  /*06c0*/  IMAD.U32 R24, R24, 0x10000, RZ ;  /* 0x0001000018187824 */ /* 0x000fe200078e00ff */
[----:B------:R-:W-:Y:S01]  /*06d0*/  FFMA R10, R13, R10, R16 ;  /* 0x0000000a0d0a7223 */ /* 0x000fe20000000010 */
[C---:B------:R-:W-:Y:S01]  /*06e0*/  PRMT R12, R18.reuse, 0x7632, R12 ;  /* 0x00007632120c7816 */ /* 0x040fe2000000000c */
[----:B------:R-:W-:Y:S01]  /*06f0*/  IMAD.U32 R13, R18, 0x10000, RZ ;  /* 0x00010000120d7824 */ /* 0x000fe200078e00ff */
[----:B------:R-:W-:Y:S01]  /*0700*/  PRMT R16, R19, 0x7632, R16 ;  /* 0x0000763213107816 */ /* 0x000fe20000000010 */
[----:B------:R-:W-:Y:S01]  /*0710*/  FFMA R9, R21, R9, R24 ;  /* 0x0000000915097223 */ /* 0x000fe20000000018 */
[----:B------:R-:W-:Y:S01]  /*0720*/  SHF.L.U32 R18, R19, 0x10, RZ ;  /* 0x0000001013127819 */ /* 0x000fe200000006ff */
[----:B------:R-:W-:Y:S01]  /*0730*/  FFMA R11, R23, R11, R20 ;  /* 0x0000000b170b7223 */ /* 0x000fe20000000014 */
[----:B-----5:R-:W-:Y:S01]  /*0740*/  I2FP.F32.S32 R29, R29 ;  /* 0x0000001d001d7245 */ /* 0x020fe20000201400 */
[----:B------:R-:W-:Y:S01]  /*0750*/  IMAD.U32 R19, R6, 0x10000, RZ ;  /* 0x0001000006137824 */ /* 0x000fe200078e00ff */
[----:B------:R-:W-:-:S02]  /*0760*/  I2FP.F32.S32 R31, R31 ;  /* 0x0000001f001f7245 */ /* 0x000fc40000201400 */
[----:B------:R-:W-:Y:S02]  /*0770*/  PRMT R5, R15, 0x7632, R5 ;  /* 0x000076320f057816 */ /* 0x000fe40000000005 */
[----:B------:R-:W-:Y:S02]  /*0780*/  PRMT R17, R6, 0x7632, R17 ;  /* 0x0000763206117816 */ /* 0x000fe40000000011 */
[----:B------:R-:W-:Y:S02]  /*0790*/  PRMT R4, R14, 0x7632, R4 ;  /* 0x000076320e047816 */ /* 0x000fe40000000004 */
[----:B------:R-:W-:Y:S02]  /*07a0*/  PRMT R6, R7, 0x7632, R6 ;  /* 0x0000763207067816 */ /* 0x000fe40000000006 */
[----:B------:R-:W-:Y:S02]  /*07b0*/  I2FP.F32.S32 R21, R28 ;  /* 0x0000001c00157245 */ /* 0x000fe40000201400 */
[----:B------:R-:W-:Y:S01]  /*07c0*/  I2FP.F32.S32 R23, R30 ;  /* 0x0000001e00177245 */ /* 0x000fe20000201400 */
[C---:B------:R-:W-:Y:S01]  /*07d0*/  FMUL R24, R0.reuse, R29 ;  /* 0x0000001d00187220 */ /* 0x040fe20000400000 */
[----:B------:R-:W-:Y:S01]  /*07e0*/  FMUL R22, R0, R31 ;  /* 0x0000001f00167220 */ /* 0x000fe20000400000 */
[----:B------:R-:W-:Y:S01]  /*07f0*/  SHF.L.U32 R14, R14, 0x10, RZ ;  /* 0x000000100e0e7819 */ /* 0x000fe200000006ff */
[----:B------:R-:W-:Y:S01]  /*0800*/  IMAD.U32 R5, R5, 0x10000, RZ ;  /* 0x0001000005057824 */ /* 0x000fe200078e00ff */
[----:B------:R-:W-:Y:S01]  /*0810*/  SHF.L.U32 R7, R7, 0x10, RZ ;  /* 0x0000001007077819 */ /* 0x000fe200000006ff */
[----:B------:R-:W-:Y:S01]  /*0820*/  IMAD.U32 R16, R16, 0x10000, RZ ;  /* 0x0001000010107824 */ /* 0x000fe200078e00ff */
[----:B------:R-:W-:Y:S01]  /*0830*/  PRMT R0, R26, 0x7632, R0 ;  /* 0x000076321a007816 */ /* 0x000fe20000000000 */
[----:B------:R-:W-:Y:S01]  /*0840*/  IMAD.U32 R15, R15, 0x10000, RZ ;  /* 0x000100000f0f7824 */ /* 0x000fe200078e00ff */
[----:B------:R-:W-:Y:S01]  /*0850*/  PRMT R20, R27, 0x7632, R20 ;  /* 0x000076321b147816 */ /* 0x000fe20000000014 */
[----:B------:R-:W-:Y:S01]  /*0860*/  FMUL R21, R36, R21 ;  /* 0x0000001524157220 */ /* 0x000fe20000400000 */
[----:B------:R-:W-:Y:S01]  /*0870*/  SHF.L.U32 R25, R4, 0x10, RZ ;  /* 0x0000001004197819 */ /* 0x000fe200000006ff */
[----:B------:R-:W-:Y:S01]  /*0880*/  FMUL R23, R36, R23 ;  /* 0x0000001724177220 */ /* 0x000fe20000400000 */
[----:B------:R-:W-:Y:S01]  /*0890*/  SHF.L.U32 R12, R12, 0x10, RZ ;  /* 0x000000100c0c7819 */ /* 0x000fe200000006ff */
[----:B------:R-:W-:Y:S01]  /*08a0*/  IMAD.U32 R4, R17, 0x10000, RZ ;  /* 0x0001000011047824 */ /* 0x000fe200078e00ff */
[----:B------:R-:W-:Y:S01]  /*08b0*/  SHF.L.U32 R6, R6, 0x10, RZ ;  /* 0x0000001006067819 */ /* 0x000fe200000006ff */
[----:B------:R-:W-:Y:S01]  /*08c0*/  FFMA R16, R5, R22, R16 ;  /* 0x0000001605107223 */ /* 0x000fe20000000010 */
[----:B------:R-:W-:Y:S01]  /*08d0*/  SHF.L.U32 R27, R27, 0x10, RZ ;  /* 0x000000101b1b7819 */ /* 0x000fe200000006ff */
[----:B------:R-:W-:Y:S01]  /*08e0*/  IMAD.U32 R26, R26, 0x10000, RZ ;  /* 0x000100001a1a7824 */ /* 0x000fe200078e00ff */
[----:B------:R-:W-:Y:S01]  /*08f0*/  SHF.L.U32 R20, R20, 0x10, RZ ;  /* 0x0000001014147819 */ /* 0x000fe200000006ff */
[----:B------:R-:W-:Y:S01]  /*0900*/  FFMA R24, R25, R24, R12 ;  /* 0x0000001819187223 */ /* 0x000fe2000000000c */
[----:B------:R-:W-:Y:S01]  /*0910*/  FFMA R13, R14, R21, R13 ;  /* 0x000000150e0d7223 */ /* 0x000fe2000000000d */
[----:B------:R-:W-:Y:S01]  /*0920*/  FFMA R15, R15, R23, R18 ;  /* 0x000000170f0f7223 */ /* 0x000fe20000000012 */
[----:B------:R-:W-:Y:S01]  /*0930*/  FADD R19, R32, R19 ;  /* 0x0000001320137221 */ /* 0x000fe20000000000 */
[----:B------:R-:W-:Y:S01]  /*0940*/  FADD R34, R34, R7 ;  /* 0x0000000722227221 */ /* 0x000fe20000000000 */
[----:B------:R-:W-:Y:S01]  /*0950*/  IMAD.U32 R5, R0, 0x10000, RZ ;  /* 0x0001000000057824 */ /* 0x000fe200078e00ff */
[----:B------:R-:W-:Y:S01]  /*0960*/  FADD R4, R33, R4 ;  /* 0x0000000421047221 */ /* 0x000fe20000000000 */
[----:B------:R-:W-:Y:S01]  /*0970*/  FADD R35, R35, R6 ;  /* 0x0000000623237221 */ /* 0x000fe20000000000 */
[----:B------:R-:W-:Y:S01]  /*0980*/  FFMA R13, R19, R13, R26 ;  /* 0x0000000d130d7223 */ /* 0x000fe2000000001a */
[----:B------:R-:W-:Y:S01]  /*0990*/  FFMA R15, R34, R15, R27 ;  /* 0x0000000f220f7223 */ /* 0x000fe2000000001b */
[----:B------:R-:W-:Y:S01]  /*09a0*/  FFMA R4, R4, R24, R5 ;  /* 0x0000001804047223 */ /* 0x000fe20000000005 */
[----:B------:R-:W-:Y:S01]  /*09b0*/  FFMA R16, R35, R16, R20 ;  /* 0x0000001023107223 */ /* 0x000fe20000000014 */
[----:B------:R-:W-:-:S02]  /*09c0*/  F2FP.BF16.PACK_AB R8, R9, R8 ;  /* 0x000000080908723e */ /* 0x000fc400000010ff */
[----:B------:R-:W-:Y:S02]  /*09d0*/  F2FP.BF16.PACK_AB R9, R11, R10 ;  /* 0x0000000a0b09723e */ /* 0x000fe400000010ff */
[----:B------:R-:W-:Y:S02]  /*09e0*/  F2FP.BF16.PACK_AB R10, R4, R13 ;  /* 0x0000000d040a723e */ /* 0x000fe400000010ff */
[----:B------:R-:W-:-:S05]  /*09f0*/  F2FP.BF16.PACK_AB R11, R16, R15 ;  /* 0x0000000f100b723e */ /* 0x000fca00000010ff */
[----:B------:R-:W-:Y:S01]  /*0a00*/  STG.E.128 [R2.64], R8 ;  /* 0x0000000802007986 */ /* 0x000fe2000c101d04 */
[----:B------:R-:W-:Y:S05]  /*0a10*/  EXIT ;  /* 0x000000000000794d */ /* 0x000fea0003800000 */
.L_x_0:
[----:B------:R-:W-:-:S00]  /*0a20*/  BRA `(.L_x_0) ;  /* 0xfffffff000007947 */ /* 0x000fc0000383ffff */
[----:B------:R-:W-:-:S00]  /*0a30*/  NOP ;  /* 0x0000000000007918 */ /* 0x000fc00000000000 */
        /* <DEDUP_REMOVED lines=12> */
.L_x_1:
